	.headerflags	@"EF_CUDA_TEXMODE_UNIFIED EF_CUDA_64BIT_ADDRESS EF_CUDA_ACCELERATORS EF_CUDA_SM90 EF_CUDA_VIRTUAL_SM(EF_CUDA_SM90)"
	.elftype	@"ET_EXEC"


//--------------------- .nv.info                  --------------------------
	.section	.nv.info,"",@"SHT_CUDA_INFO"
	.align	4


	//----- nvinfo : EIATTR_REGCOUNT
	.align		4
        /*0000*/ 	.byte	0x04, 0x2f
        /*0002*/ 	.short	(.L_2 - .L_1)
	.align		4
.L_1:
        /*0004*/ 	.word	index@(triton_poi_fused_native_group_norm_relu_45)
        /*0008*/ 	.word	0x00000012


	//----- nvinfo : EIATTR_MIN_STACK_SIZE
	.align		4
.L_2:
        /*000c*/ 	.byte	0x04, 0x12
        /*000e*/ 	.short	(.L_4 - .L_3)
	.align		4
.L_3:
        /*0010*/ 	.word	index@(triton_poi_fused_native_group_norm_relu_45)
        /*0014*/ 	.word	0x00000000


	//----- nvinfo : EIATTR_FRAME_SIZE
	.align		4
.L_4:
        /*0018*/ 	.byte	0x04, 0x11
        /*001a*/ 	.short	(.L_6 - .L_5)
	.align		4
.L_5:
        /*001c*/ 	.word	index@(triton_poi_fused_native_group_norm_relu_45)
        /*0020*/ 	.word	0x00000000


	//----- nvinfo : EIATTR_MIN_STACK_SIZE
	.align		4
.L_6:
        /*0024*/ 	.byte	0x04, 0x12
        /*0026*/ 	.short	(.L_8 - .L_7)
	.align		4
.L_7:
        /*0028*/ 	.word	index@(triton_poi_fused_native_group_norm_relu_45)
        /*002c*/ 	.word	0x00000000
.L_8:


//--------------------- .nv.info.triton_poi_fused_native_group_norm_relu_45 --------------------------
	.section	.nv.info.triton_poi_fused_native_group_norm_relu_45,"",@"SHT_CUDA_INFO"
	.sectionflags	@""
	.align	4


	//----- nvinfo : EIATTR_CUDA_API_VERSION
	.align		4
        /*0000*/ 	.byte	0x04, 0x37
        /*0002*/ 	.short	(.L_10 - .L_9)
.L_9:
        /*0004*/ 	.word	0x0000007c


	//----- nvinfo : EIATTR_KPARAM_INFO
	.align		4
.L_10:
        /*0008*/ 	.byte	0x04, 0x17
        /*000a*/ 	.short	(.L_12 - .L_11)
.L_11:
        /*000c*/ 	.word	0x00000000
        /*0010*/ 	.short	0x0006
        /*0012*/ 	.short	0x0030
        /*0014*/ 	.byte	0x00, 0xf0, 0x11, 0x00


	//----- nvinfo : EIATTR_KPARAM_INFO
	.align		4
.L_12:
        /*0018*/ 	.byte	0x04, 0x17
        /*001a*/ 	.short	(.L_14 - .L_13)
.L_13:
        /*001c*/ 	.word	0x00000000
        /*0020*/ 	.short	0x0005
        /*0022*/ 	.short	0x0028
        /*0024*/ 	.byte	0x00, 0xf4, 0x21, 0x00


	//----- nvinfo : EIATTR_KPARAM_INFO
	.align		4
.L_14:
        /*0028*/ 	.byte	0x04, 0x17
        /*002a*/ 	.short	(.L_16 - .L_15)
.L_15:
        /*002c*/ 	.word	0x00000000
        /*0030*/ 	.short	0x0004
        /*0032*/ 	.short	0x0020
        /*0034*/ 	.byte	0x00, 0xf4, 0x21, 0x00


	//----- nvinfo : EIATTR_KPARAM_INFO
	.align		4
.L_16:
        /*0038*/ 	.byte	0x04, 0x17
        /*003a*/ 	.short	(.L_18 - .L_17)
.L_17:
        /*003c*/ 	.word	0x00000000
        /*0040*/ 	.short	0x0003
        /*0042*/ 	.short	0x0018
        /*0044*/ 	.byte	0x00, 0xf4, 0x21, 0x00


	//----- nvinfo : EIATTR_KPARAM_INFO
	.align		4
.L_18:
        /*0048*/ 	.byte	0x04, 0x17
        /*004a*/ 	.short	(.L_20 - .L_19)
.L_19:
        /*004c*/ 	.word	0x00000000
        /*0050*/ 	.short	0x0002
        /*0052*/ 	.short	0x0010
        /*0054*/ 	.byte	0x00, 0xf4, 0x21, 0x00


	//----- nvinfo : EIATTR_KPARAM_INFO
	.align		4
.L_20:
        /*0058*/ 	.byte	0x04, 0x17
        /*005a*/ 	.short	(.L_22 - .L_21)
.L_21:
        /*005c*/ 	.word	0x00000000
        /*0060*/ 	.short	0x0001
        /*0062*/ 	.short	0x0008
        /*0064*/ 	.byte	0x00, 0xf4, 0x21, 0x00


	//----- nvinfo : EIATTR_KPARAM_INFO
	.align		4
.L_22:
        /*0068*/ 	.byte	0x04, 0x17
        /*006a*/ 	.short	(.L_24 - .L_23)
.L_23:
        /*006c*/ 	.word	0x00000000
        /*0070*/ 	.short	0x0000
        /*0072*/ 	.short	0x0000
        /*0074*/ 	.byte	0x00, 0xf4, 0x21, 0x00


	//----- nvinfo : EIATTR_SPARSE_MMA_MASK
	.align		4
.L_24:
        /*0078*/ 	.byte	0x03, 0x50
        /*007a*/ 	.short	0x0000


	//----- nvinfo : EIATTR_MAXREG_COUNT
	.align		4
        /*007c*/ 	.byte	0x03, 0x1b
        /*007e*/ 	.short	0x00ff


	//----- nvinfo : EIATTR_EXIT_INSTR_OFFSETS
	.align		4
        /*0080*/ 	.byte	0x04, 0x1c
        /*0082*/ 	.short	(.L_26 - .L_25)


	//   ....[0]....
.L_25:
        /*0084*/ 	.word	0x00000350


	//----- nvinfo : EIATTR_REQNTID
	.align		4
.L_26:
        /*0088*/ 	.byte	0x04, 0x10
        /*008a*/ 	.short	(.L_28 - .L_27)
.L_27:
        /*008c*/ 	.word	0x00000100
        /*0090*/ 	.word	0x00000001
        /*0094*/ 	.word	0x00000001


	//----- nvinfo : EIATTR_CBANK_PARAM_SIZE
	.align		4
.L_28:
        /*0098*/ 	.byte	0x03, 0x19
        /*009a*/ 	.short	0x0034


	//----- nvinfo : EIATTR_PARAM_CBANK
	.align		4
        /*009c*/ 	.byte	0x04, 0x0a
        /*009e*/ 	.short	(.L_30 - .L_29)
	.align		4
.L_29:
        /*00a0*/ 	.word	index@(.nv.constant0.triton_poi_fused_native_group_norm_relu_45)
        /*00a4*/ 	.short	0x0210
        /*00a6*/ 	.short	0x0034


	//----- nvinfo : EIATTR_SW_WAR
	.align		4
.L_30:
        /*00a8*/ 	.byte	0x04, 0x36
        /*00aa*/ 	.short	(.L_32 - .L_31)
.L_31:
        /*00ac*/ 	.word	0x00000008
.L_32:


//--------------------- .nv.callgraph             --------------------------
	.section	.nv.callgraph,"",@"SHT_CUDA_CALLGRAPH"
	.align	4
	.sectionentsize	8
	.align		4
        /*0000*/ 	.word	0x00000000
	.align		4
        /*0004*/ 	.word	0xffffffff
	.align		4
        /*0008*/ 	.word	0x00000000
	.align		4
        /*000c*/ 	.word	0xfffffffe
	.align		4
        /*0010*/ 	.word	0x00000000
	.align		4
        /*0014*/ 	.word	0xfffffffd
	.align		4
        /*0018*/ 	.word	0x00000000
	.align		4
        /*001c*/ 	.word	0xfffffffc


//--------------------- .nv.constant4             --------------------------
	.section	.nv.constant4,"a",@progbits
	.align	8
	.align		8
.nv.constant4:
        /*0000*/ 	.dword	_$_str


//--------------------- .text.triton_poi_fused_native_group_norm_relu_45 --------------------------
	.section	.text.triton_poi_fused_native_group_norm_relu_45,"ax",@progbits
	.align	128
        .global         triton_poi_fused_native_group_norm_relu_45
        .type           triton_poi_fused_native_group_norm_relu_45,@function
        .size           triton_poi_fused_native_group_norm_relu_45,(.L_x_1 - triton_poi_fused_native_group_norm_relu_45)
        .other          triton_poi_fused_native_group_norm_relu_45,@"STO_CUDA_ENTRY STV_DEFAULT"
triton_poi_fused_native_group_norm_relu_45:
.text.triton_poi_fused_native_group_norm_relu_45:
[----:B------:R-:W-:Y:S01]  /*0000*/  LDC R1, c[0x0][0x28] ;  /* 0x00000a00ff017b82 */ /* 0x000fe20000000800 */
[----:B------:R-:W1:Y:S07]  /*0010*/  S2R R0, SR_TID.X ;  /* 0x0000000000007919 */ /* 0x000e6e0000002100 */
[----:B------:R-:W2:Y:S01]  /*0020*/  LDC.64 R6, c[0x0][0x220] ;  /* 0x00008800ff067b82 */ /* 0x000ea20000000a00 */
[----:B------:R-:W-:Y:S01]  /*0030*/  ULDC.64 UR4, c[0x0][0x208] ;  /* 0x0000820000047ab9 */ /* 0x000fe20000000a00 */
[----:B------:R-:W3:Y:S06]  /*0040*/  S2R R5, SR_CTAID.X ;  /* 0x0000000000057919 */ /* 0x000eec0000002500 */
[----:B------:R-:W4:Y:S08]  /*0050*/  LDC.64 R10, c[0x0][0x218] ;  /* 0x00008600ff0a7b82 */ /* 0x000f300000000a00 */
[----:B------:R-:W5:Y:S08]  /*0060*/  LDC.64 R8, c[0x0][0x210] ;  /* 0x00008400ff087b82 */ /* 0x000f700000000a00 */
[----:B------:R-:W2:Y:S01]  /*0070*/  LDC.64 R14, c[0x0][0x228] ;  /* 0x00008a00ff0e7b82 */ /* 0x000ea20000000a00 */
[----:B-1----:R-:W-:Y:S01]  /*0080*/  IMAD.SHL.U32 R0, R0, 0x2, RZ ;  /* 0x0000000200007824 */ /* 0x002fe200078e00ff */
[----:B---3--:R-:W-:-:S04]  /*0090*/  SHF.R.S32.HI R3, RZ, 0x16, R5 ;  /* 0x00000016ff037819 */ /* 0x008fc80000011405 */
[----:B------:R-:W-:Y:S02]  /*00a0*/  LOP3.LUT R0, R0, 0x1fe, RZ, 0xc0, !PT ;  /* 0x000001fe00007812 */ /* 0x000fe400078ec0ff */
[----:B------:R-:W-:-:S03]  /*00b0*/  SGXT R3, R3, 0x1 ;  /* 0x000000010303781a */ /* 0x000fc60000000200 */
[----:B------:R-:W-:-:S05]  /*00c0*/  IMAD R0, R5, 0x200, R0 ;  /* 0x0000020005007824 */ /* 0x000fca00078e0200 */
[CC--:B------:R-:W-:Y:S02]  /*00d0*/  LEA.HI R2, R3.reuse, R0.reuse, RZ, 0xb ;  /* 0x0000000003027211 */ /* 0x0c0fe400078f58ff */
[----:B------:R-:W-:Y:S02]  /*00e0*/  LEA.HI R3, R3, R0, RZ, 0xf ;  /* 0x0000000003037211 */ /* 0x000fe400078f78ff */
[----:B------:R-:W-:Y:S02]  /*00f0*/  LOP3.LUT R5, R2, 0xfffff800, RZ, 0xc0, !PT ;  /* 0xfffff80002057812 */ /* 0x000fe400078ec0ff */
[----:B------:R-:W-:-:S03]  /*0100*/  SHF.R.S32.HI R3, RZ, 0xf, R3 ;  /* 0x0000000fff037819 */ /* 0x000fc60000011403 */
[----:B------:R-:W-:-:S05]  /*0110*/  IMAD.IADD R2, R0, 0x1, -R5 ;  /* 0x0000000100027824 */ /* 0x000fca00078e0a05 */
[----:B------:R-:W-:-:S04]  /*0120*/  PRMT R4, R2, 0x9910, RZ ;  /* 0x0000991002047816 */ /* 0x000fc800000000ff */
[----:B------:R-:W-:-:S04]  /*0130*/  SHF.R.S32.HI R4, RZ, 0xf, R4 ;  /* 0x0000000fff047819 */ /* 0x000fc80000011404 */
[----:B------:R-:W-:-:S04]  /*0140*/  LOP3.LUT R5, R4, 0xffff, RZ, 0xc0, !PT ;  /* 0x0000ffff04057812 */ /* 0x000fc800078ec0ff */
[----:B------:R-:W-:-:S04]  /*0150*/  LEA.HI R4, R5, R2, RZ, 0x16 ;  /* 0x0000000205047211 */ /* 0x000fc800078fb0ff */
[----:B------:R-:W-:-:S04]  /*0160*/  PRMT R4, R4, 0x9910, RZ ;  /* 0x0000991004047816 */ /* 0x000fc800000000ff */
[----:B------:R-:W-:-:S04]  /*0170*/  SHF.R.S32.HI R4, RZ, 0x6, R4 ;  /* 0x00000006ff047819 */ /* 0x000fc80000011404 */
[----:B------:R-:W-:-:S05]  /*0180*/  PRMT R4, R4, 0x9910, RZ ;  /* 0x0000991004047816 */ /* 0x000fca00000000ff */
[----:B------:R-:W-:Y:S02]  /*0190*/  IMAD R3, R3, 0x20, R4 ;  /* 0x0000002003037824 */ /* 0x000fe400078e0204 */
[----:B------:R-:W1:Y:S02]  /*01a0*/  LDC.64 R4, c[0x0][0x230] ;  /* 0x00008c00ff047b82 */ /* 0x000e640000000a00 */
[----:B--2---:R-:W-:-:S06]  /*01b0*/  IMAD.WIDE R12, R3, 0x4, R6 ;  /* 0x00000004030c7825 */ /* 0x004fcc00078e0206 */
[----:B------:R-:W2:Y:S01]  /*01c0*/  LDG.E.EL R12, desc[UR4][R12.64] ;  /* 0x000000040c0c7981 */ /* 0x000ea2000c2e1900 */
[----:B----4-:R-:W-:-:S04]  /*01d0*/  IMAD.WIDE R10, R3, 0x4, R10 ;  /* 0x00000004030a7825 */ /* 0x010fc800078e020a */
[----:B-----5:R-:W-:Y:S02]  /*01e0*/  IMAD.WIDE R6, R0, 0x4, R8 ;  /* 0x0000000400067825 */ /* 0x020fe400078e0208 */
[----:B------:R-:W3:Y:S04]  /*01f0*/  LDG.E.EL R10, desc[UR4][R10.64] ;  /* 0x000000040a0a7981 */ /* 0x000ee8000c2e1900 */
[----:B------:R-:W3:Y:S01]  /*0200*/  LDG.E.64 R6, desc[UR4][R6.64] ;  /* 0x0000000406067981 */ /* 0x000ee2000c1e1b00 */
[----:B0-----:R-:W-:-:S04]  /*0210*/  IMAD.WIDE R8, R2, 0x4, R14 ;  /* 0x0000000402087825 */ /* 0x001fc800078e020e */
[----:B-1----:R-:W-:Y:S02]  /*0220*/  IMAD.WIDE R4, R2, 0x4, R4 ;  /* 0x0000000402047825 */ /* 0x002fe400078e0204 */
[----:B------:R-:W4:Y:S04]  /*0230*/  LDG.E.EL.64 R2, desc[UR4][R8.64] ;  /* 0x0000000408027981 */ /* 0x000f28000c2e1b00 */
[----:B------:R-:W4:Y:S01]  /*0240*/  LDG.E.EL.64 R4, desc[UR4][R4.64] ;  /* 0x0000000404047981 */ /* 0x000f22000c2e1b00 */
[----:B------:R-:W-:-:S04]  /*0250*/  IMAD.MOV.U32 R15, RZ, RZ, 0x3a800000 ;  /* 0x3a800000ff0f7424 */ /* 0x000fc800078e00ff */
[----:B--2---:R-:W-:Y:S02]  /*0260*/  FFMA R14, R12, R15, 9.9999997473787516356e-06 ;  /* 0x3727c5ac0c0e7423 */ /* 0x004fe4000000000f */
[----:B------:R-:W0:Y:S04]  /*0270*/  LDC.64 R12, c[0x0][0x238] ;  /* 0x00008e00ff0c7b82 */ /* 0x000e280000000a00 */
[----:B------:R-:W1:Y:S01]  /*0280*/  MUFU.RSQ R14, R14 ;  /* 0x0000000e000e7308 */ /* 0x000e620000001400 */
[--C-:B---3--:R-:W-:Y:S01]  /*0290*/  FADD R15, R6, -R10.reuse ;  /* 0x8000000a060f7221 */ /* 0x108fe20000000000 */
[----:B------:R-:W-:-:S03]  /*02a0*/  FADD R11, R7, -R10 ;  /* 0x8000000a070b7221 */ /* 0x000fc60000000000 */
[C---:B-1----:R-:W-:Y:S01]  /*02b0*/  FMUL R15, R14.reuse, R15 ;  /* 0x0000000f0e0f7220 */ /* 0x042fe20000400000 */
[----:B------:R-:W-:-:S03]  /*02c0*/  FMUL R6, R14, R11 ;  /* 0x0000000b0e067220 */ /* 0x000fc60000400000 */
[----:B----4-:R-:W-:Y:S01]  /*02d0*/  FFMA R15, R2, R15, R4 ;  /* 0x0000000f020f7223 */ /* 0x010fe20000000004 */
[----:B------:R-:W-:Y:S01]  /*02e0*/  FFMA R6, R3, R6, R5 ;  /* 0x0000000603067223 */ /* 0x000fe20000000005 */
[----:B0-----:R-:W-:-:S03]  /*02f0*/  IMAD.WIDE R2, R0, 0x4, R12 ;  /* 0x0000000400027825 */ /* 0x001fc600078e020c */
[C---:B------:R-:W-:Y:S02]  /*0300*/  FSETP.GEU.AND P0, PT, R15.reuse, RZ, PT ;  /* 0x000000ff0f00720b */ /* 0x040fe40003f0e000 */
[C---:B------:R-:W-:Y:S02]  /*0310*/  FSETP.GEU.AND P1, PT, R6.reuse, RZ, PT ;  /* 0x000000ff0600720b */ /* 0x040fe40003f2e000 */
[----:B------:R-:W-:Y:S02]  /*0320*/  FSEL R4, R15, RZ, P0 ;  /* 0x000000ff0f047208 */ /* 0x000fe40000000000 */
[----:B------:R-:W-:-:S05]  /*0330*/  FSEL R5, R6, RZ, P1 ;  /* 0x000000ff06057208 */ /* 0x000fca0000800000 */
[----:B------:R-:W-:Y:S01]  /*0340*/  STG.E.64 desc[UR4][R2.64], R4 ;  /* 0x0000000402007986 */ /* 0x000fe2000c101b04 */
[----:B------:R-:W-:Y:S05]  /*0350*/  EXIT ;  /* 0x000000000000794d */ /* 0x000fea0003800000 */
.L_x_0:
[----:B------:R-:W-:-:S00]  /*0360*/  BRA `(.L_x_0) ;  /* 0xfffffffc00fc7947 */ /* 0x000fc0000383ffff */
[----:B------:R-:W-:-:S00]  /*0370*/  NOP ;  /* 0x0000000000007918 */ /* 0x000fc00000000000 */
        /* <DEDUP_REMOVED lines=8> */
.L_x_1:


//--------------------- .nv.global.init           --------------------------
	.section	.nv.global.init,"aw",@progbits
.nv.global.init:
	.type		_$_str,@object
	.size		_$_str,(.L_0 - _$_str)
_$_str:
        /*0000*/ 	.byte	0x5f, 0x5f, 0x43, 0x55, 0x44, 0x41, 0x5f, 0x46, 0x54, 0x5a, 0x00
.L_0:


//--------------------- .nv.constant0.triton_poi_fused_native_group_norm_relu_45 --------------------------
	.section	.nv.constant0.triton_poi_fused_native_group_norm_relu_45,"a",@progbits
	.sectionflags	@""
	.align	4
.nv.constant0.triton_poi_fused_native_group_norm_relu_45:
	.zero		580
